//
// Generated by NVIDIA NVVM Compiler
//
// Compiler Build ID: CL-36424714
// Cuda compilation tools, release 13.0, V13.0.88
// Based on NVVM 20.0.0
//

.version 9.0
.target sm_100
.address_size 64

	// .globl	_Z15calc_corr_8_bitPdS_S_

.visible .entry _Z15calc_corr_8_bitPdS_S_(
	.param .u64 .ptr .align 1 _Z15calc_corr_8_bitPdS_S__param_0,
	.param .u64 .ptr .align 1 _Z15calc_corr_8_bitPdS_S__param_1,
	.param .u64 .ptr .align 1 _Z15calc_corr_8_bitPdS_S__param_2
)
{
	.reg .b32 	%r<5>;
	.reg .b64 	%rd<6>;

	ld.param.u64 	%rd1, [_Z15calc_corr_8_bitPdS_S__param_0];
	cvta.to.global.u64 	%rd2, %rd1;
	mov.u32 	%r1, %nctaid.x;
	mov.u32 	%r2, %tid.x;
	mov.u32 	%r3, %ctaid.x;
	mad.lo.s32 	%r4, %r1, %r2, %r3;
	mul.wide.u32 	%rd3, %r4, 8;
	add.s64 	%rd4, %rd2, %rd3;
	mov.b64 	%rd5, 9221120237041090560;
	st.global.u64 	[%rd4], %rd5;
	ret;

}
	// .globl	_Z16calc_corr_16_bitPdS_S_
.visible .entry _Z16calc_corr_16_bitPdS_S_(
	.param .u64 .ptr .align 1 _Z16calc_corr_16_bitPdS_S__param_0,
	.param .u64 .ptr .align 1 _Z16calc_corr_16_bitPdS_S__param_1,
	.param .u64 .ptr .align 1 _Z16calc_corr_16_bitPdS_S__param_2
)
{
	.reg .b32 	%r<8>;
	.reg .b64 	%rd<6>;

	ld.param.u64 	%rd1, [_Z16calc_corr_16_bitPdS_S__param_0];
	cvta.to.global.u64 	%rd2, %rd1;
	mov.u32 	%r1, %nctaid.y;
	mov.u32 	%r2, %tid.x;
	shl.b32 	%r3, %r2, 8;
	mov.u32 	%r4, %ctaid.x;
	add.s32 	%r5, %r3, %r4;
	mov.u32 	%r6, %ctaid.y;
	mad.lo.s32 	%r7, %r5, %r1, %r6;
	mul.wide.u32 	%rd3, %r7, 8;
	add.s64 	%rd4, %rd2, %rd3;
	mov.b64 	%rd5, 9221120237041090560;
	st.global.u64 	[%rd4], %rd5;
	ret;

}


// ===== COMPILED SASS (sm_100) =====

	.target	sm_100

	.elftype	@"ET_EXEC"


//--------------------- .note.nv.tkinfo           --------------------------
	.section	.note.nv.tkinfo,"",@"SHT_NOTE"
	.sectionflags	@"SHF_NOTE_NV_TKINFO"
	.tkinfo
        /*0018*/ 	.word	0x00000002
        /*0030*/ 	.string	""
        /*0030*/ 	.string	"ptxas"
        /*0030*/ 	.string	"Cuda compilation tools, release 13.0, V13.0.88"
        /*0030*/ 	.string	"Build cuda_13.0.r13.0/compiler.36424714_0"
        /*0030*/ 	.string	"-arch sm_100 -m 64 "



//--------------------- .note.nv.cuinfo           --------------------------
	.section	.note.nv.cuinfo,"",@"SHT_NOTE"
	.sectionflags	@"SHF_NOTE_NV_CUINFO"
        /*0018*/ 	.short	0x0002
        /*001a*/ 	.short	0x0064
        /*001c*/ 	.short	0x0082
	.zero		2


//--------------------- .nv.info                  --------------------------
	.section	.nv.info,"",@"SHT_CUDA_INFO"
	.align	4


	//----- nvinfo : EIATTR_REGCOUNT
	.align		4
        /*0000*/ 	.byte	0x04, 0x2f
        /*0002*/ 	.short	(.L_1 - .L_0)
	.align		4
.L_0:
        /*0004*/ 	.word	index@(_Z15calc_corr_8_bitPdS_S_)
        /*0008*/ 	.word	0x0000000a


	//----- nvinfo : EIATTR_FRAME_SIZE
	.align		4
.L_1:
        /*000c*/ 	.byte	0x04, 0x11
        /*000e*/ 	.short	(.L_3 - .L_2)
	.align		4
.L_2:
        /*0010*/ 	.word	index@(_Z15calc_corr_8_bitPdS_S_)
        /*0014*/ 	.word	0x00000000


	//----- nvinfo : EIATTR_REGCOUNT
	.align		4
.L_3:
        /*0018*/ 	.byte	0x04, 0x2f
        /*001a*/ 	.short	(.L_5 - .L_4)
	.align		4
.L_4:
        /*001c*/ 	.word	index@(_Z16calc_corr_16_bitPdS_S_)
        /*0020*/ 	.word	0x0000000a


	//----- nvinfo : EIATTR_FRAME_SIZE
	.align		4
.L_5:
        /*0024*/ 	.byte	0x04, 0x11
        /*0026*/ 	.short	(.L_7 - .L_6)
	.align		4
.L_6:
        /*0028*/ 	.word	index@(_Z16calc_corr_16_bitPdS_S_)
        /*002c*/ 	.word	0x00000000


	//----- nvinfo : EIATTR_MIN_STACK_SIZE
	.align		4
.L_7:
        /*0030*/ 	.byte	0x04, 0x12
        /*0032*/ 	.short	(.L_9 - .L_8)
	.align		4
.L_8:
        /*0034*/ 	.word	index@(_Z16calc_corr_16_bitPdS_S_)
        /*0038*/ 	.word	0x00000000


	//----- nvinfo : EIATTR_MIN_STACK_SIZE
	.align		4
.L_9:
        /*003c*/ 	.byte	0x04, 0x12
        /*003e*/ 	.short	(.L_11 - .L_10)
	.align		4
.L_10:
        /*0040*/ 	.word	index@(_Z15calc_corr_8_bitPdS_S_)
        /*0044*/ 	.word	0x00000000
.L_11:


//--------------------- .nv.compat                --------------------------
	.section	.nv.compat,"",@"SHT_CUDA_COMPAT_INFO"
	.align	4
        /*0000*/ 	.byte	0x02, 0x09, 0x00, 0x00, 0x02, 0x02, 0x01, 0x00, 0x02, 0x05, 0x05, 0x00, 0x03, 0x07, 0x01, 0x01
        /*0010*/ 	.byte	0x02, 0x03, 0x00, 0x00, 0x02, 0x06, 0x01, 0x00, 0x04, 0x0b, 0x08, 0x00, 0x09, 0x00, 0x00, 0x00
        /*0020*/ 	.byte	0x00, 0x00, 0x00, 0x00


//--------------------- .nv.info._Z16calc_corr_16_bitPdS_S_ --------------------------
	.section	.nv.info._Z16calc_corr_16_bitPdS_S_,"",@"SHT_CUDA_INFO"
	.sectionflags	@""
	.align	4


	//----- nvinfo : EIATTR_CUDA_API_VERSION
	.align		4
        /*0000*/ 	.byte	0x04, 0x37
        /*0002*/ 	.short	(.L_13 - .L_12)
.L_12:
        /*0004*/ 	.word	0x00000082


	//----- nvinfo : EIATTR_KPARAM_INFO
	.align		4
.L_13:
        /*0008*/ 	.byte	0x04, 0x17
        /*000a*/ 	.short	(.L_15 - .L_14)
.L_14:
        /*000c*/ 	.word	0x00000000
        /*0010*/ 	.short	0x0002
        /*0012*/ 	.short	0x0010
        /*0014*/ 	.byte	0x00, 0xf5, 0x21, 0x00


	//----- nvinfo : EIATTR_KPARAM_INFO
	.align		4
.L_15:
        /*0018*/ 	.byte	0x04, 0x17
        /*001a*/ 	.short	(.L_17 - .L_16)
.L_16:
        /*001c*/ 	.word	0x00000000
        /*0020*/ 	.short	0x0001
        /*0022*/ 	.short	0x0008
        /*0024*/ 	.byte	0x00, 0xf5, 0x21, 0x00


	//----- nvinfo : EIATTR_KPARAM_INFO
	.align		4
.L_17:
        /*0028*/ 	.byte	0x04, 0x17
        /*002a*/ 	.short	(.L_19 - .L_18)
.L_18:
        /*002c*/ 	.word	0x00000000
        /*0030*/ 	.short	0x0000
        /*0032*/ 	.short	0x0000
        /*0034*/ 	.byte	0x00, 0xf5, 0x21, 0x00


	//----- nvinfo : EIATTR_SPARSE_MMA_MASK
	.align		4
.L_19:
        /*0038*/ 	.byte	0x03, 0x50
        /*003a*/ 	.short	0x0000


	//----- nvinfo : EIATTR_MAXREG_COUNT
	.align		4
        /*003c*/ 	.byte	0x03, 0x1b
        /*003e*/ 	.short	0x00ff


	//----- nvinfo : EIATTR_MERCURY_ISA_VERSION
	.align		4
        /*0040*/ 	.byte	0x03, 0x5f
        /*0042*/ 	.short	0x0101


	//----- nvinfo : EIATTR_VRC_CTA_INIT_COUNT
	.align		4
        /*0044*/ 	.byte	0x02, 0x4a
	.zero		1
	.zero		1


	//----- nvinfo : EIATTR_EXIT_INSTR_OFFSETS
	.align		4
        /*0048*/ 	.byte	0x04, 0x1c
        /*004a*/ 	.short	(.L_21 - .L_20)


	//   ....[0]....
.L_20:
        /*004c*/ 	.word	0x000000d0


	//----- nvinfo : EIATTR_CBANK_PARAM_SIZE
	.align		4
.L_21:
        /*0050*/ 	.byte	0x03, 0x19
        /*0052*/ 	.short	0x0018


	//----- nvinfo : EIATTR_PARAM_CBANK
	.align		4
        /*0054*/ 	.byte	0x04, 0x0a
        /*0056*/ 	.short	(.L_23 - .L_22)
	.align		4
.L_22:
        /*0058*/ 	.word	index@(.nv.constant0._Z16calc_corr_16_bitPdS_S_)
        /*005c*/ 	.short	0x0380
        /*005e*/ 	.short	0x0018


	//----- nvinfo : EIATTR_SW_WAR
	.align		4
.L_23:
        /*0060*/ 	.byte	0x04, 0x36
        /*0062*/ 	.short	(.L_25 - .L_24)
.L_24:
        /*0064*/ 	.word	0x00000008
.L_25:


//--------------------- .nv.info._Z15calc_corr_8_bitPdS_S_ --------------------------
	.section	.nv.info._Z15calc_corr_8_bitPdS_S_,"",@"SHT_CUDA_INFO"
	.sectionflags	@""
	.align	4


	//----- nvinfo : EIATTR_CUDA_API_VERSION
	.align		4
        /*0000*/ 	.byte	0x04, 0x37
        /*0002*/ 	.short	(.L_27 - .L_26)
.L_26:
        /*0004*/ 	.word	0x00000082


	//----- nvinfo : EIATTR_KPARAM_INFO
	.align		4
.L_27:
        /*0008*/ 	.byte	0x04, 0x17
        /*000a*/ 	.short	(.L_29 - .L_28)
.L_28:
        /*000c*/ 	.word	0x00000000
        /*0010*/ 	.short	0x0002
        /*0012*/ 	.short	0x0010
        /*0014*/ 	.byte	0x00, 0xf5, 0x21, 0x00


	//----- nvinfo : EIATTR_KPARAM_INFO
	.align		4
.L_29:
        /*0018*/ 	.byte	0x04, 0x17
        /*001a*/ 	.short	(.L_31 - .L_30)
.L_30:
        /*001c*/ 	.word	0x00000000
        /*0020*/ 	.short	0x0001
        /*0022*/ 	.short	0x0008
        /*0024*/ 	.byte	0x00, 0xf5, 0x21, 0x00


	//----- nvinfo : EIATTR_KPARAM_INFO
	.align		4
.L_31:
        /*0028*/ 	.byte	0x04, 0x17
        /*002a*/ 	.short	(.L_33 - .L_32)
.L_32:
        /*002c*/ 	.word	0x00000000
        /*0030*/ 	.short	0x0000
        /*0032*/ 	.short	0x0000
        /*0034*/ 	.byte	0x00, 0xf5, 0x21, 0x00


	//----- nvinfo : EIATTR_SPARSE_MMA_MASK
	.align		4
.L_33:
        /*0038*/ 	.byte	0x03, 0x50
        /*003a*/ 	.short	0x0000


	//----- nvinfo : EIATTR_MAXREG_COUNT
	.align		4
        /*003c*/ 	.byte	0x03, 0x1b
        /*003e*/ 	.short	0x00ff


	//----- nvinfo : EIATTR_MERCURY_ISA_VERSION
	.align		4
        /*0040*/ 	.byte	0x03, 0x5f
        /*0042*/ 	.short	0x0101


	//----- nvinfo : EIATTR_VRC_CTA_INIT_COUNT
	.align		4
        /*0044*/ 	.byte	0x02, 0x4a
	.zero		1
	.zero		1


	//----- nvinfo : EIATTR_EXIT_INSTR_OFFSETS
	.align		4
        /*0048*/ 	.byte	0x04, 0x1c
        /*004a*/ 	.short	(.L_35 - .L_34)


	//   ....[0]....
.L_34:
        /*004c*/ 	.word	0x000000b0


	//----- nvinfo : EIATTR_CBANK_PARAM_SIZE
	.align		4
.L_35:
        /*0050*/ 	.byte	0x03, 0x19
        /*0052*/ 	.short	0x0018


	//----- nvinfo : EIATTR_PARAM_CBANK
	.align		4
        /*0054*/ 	.byte	0x04, 0x0a
        /*0056*/ 	.short	(.L_37 - .L_36)
	.align		4
.L_36:
        /*0058*/ 	.word	index@(.nv.constant0._Z15calc_corr_8_bitPdS_S_)
        /*005c*/ 	.short	0x0380
        /*005e*/ 	.short	0x0018


	//----- nvinfo : EIATTR_SW_WAR
	.align		4
.L_37:
        /*0060*/ 	.byte	0x04, 0x36
        /*0062*/ 	.short	(.L_39 - .L_38)
.L_38:
        /*0064*/ 	.word	0x00000008
.L_39:


//--------------------- .nv.callgraph             --------------------------
	.section	.nv.callgraph,"",@"SHT_CUDA_CALLGRAPH"
	.align	4
	.sectionentsize	8
	.align		4
        /*0000*/ 	.word	0x00000000
	.align		4
        /*0004*/ 	.word	0xffffffff
	.align		4
        /*0008*/ 	.word	0x00000000
	.align		4
        /*000c*/ 	.word	0xfffffffe
	.align		4
        /*0010*/ 	.word	0x00000000
	.align		4
        /*0014*/ 	.word	0xfffffffd
	.align		4
        /*0018*/ 	.word	0x00000000
	.align		4
        /*001c*/ 	.word	0xfffffffc


//--------------------- .text._Z16calc_corr_16_bitPdS_S_ --------------------------
	.section	.text._Z16calc_corr_16_bitPdS_S_,"ax",@progbits
	.align	128
        .global         _Z16calc_corr_16_bitPdS_S_
        .type           _Z16calc_corr_16_bitPdS_S_,@function
        .size           _Z16calc_corr_16_bitPdS_S_,(.L_x_2 - _Z16calc_corr_16_bitPdS_S_)
        .other          _Z16calc_corr_16_bitPdS_S_,@"STO_CUDA_ENTRY STV_DEFAULT"
_Z16calc_corr_16_bitPdS_S_:
.text._Z16calc_corr_16_bitPdS_S_:
[----:B------:R-:W-:Y:S01]  /*0000*/  LDC R1, c[0x0][0x37c] ;  /* 0x0000df00ff017b82 */ /* 0x000fe20000000800 */
[----:B------:R-:W0:Y:S07]  /*0010*/  S2R R0, SR_TID.X ;  /* 0x0000000000007919 */ /* 0x000e2e0000002100 */
[----:B------:R-:W0:Y:S01]  /*0020*/  S2UR UR7, SR_CTAID.X ;  /* 0x00000000000779c3 */ /* 0x000e220000002500 */
[----:B------:R-:W1:Y:S01]  /*0030*/  LDCU UR6, c[0x0][0x374] ;  /* 0x00006e80ff0677ac */ /* 0x000e620008000800 */
[----:B------:R-:W-:Y:S01]  /*0040*/  HFMA2 R4, -RZ, RZ, 0, 0 ;  /* 0x00000000ff047431 */ /* 0x000fe200000001ff */
[----:B------:R-:W1:Y:S01]  /*0050*/  S2R R7, SR_CTAID.Y ;  /* 0x0000000000077919 */ /* 0x000e620000002600 */
[----:B------:R-:W-:Y:S01]  /*0060*/  MOV R5, 0x7ff80000 ;  /* 0x7ff8000000057802 */ /* 0x000fe20000000f00 */
[----:B------:R-:W2:Y:S03]  /*0070*/  LDCU.64 UR4, c[0x0][0x358] ;  /* 0x00006b00ff0477ac */ /* 0x000ea60008000a00 */
[----:B------:R-:W3:Y:S01]  /*0080*/  LDC.64 R2, c[0x0][0x380] ;  /* 0x0000e000ff027b82 */ /* 0x000ee20000000a00 */
[----:B0-----:R-:W-:-:S05]  /*0090*/  LEA R0, R0, UR7, 0x8 ;  /* 0x0000000700007c11 */ /* 0x001fca000f8e40ff */
[----:B-1----:R-:W-:-:S04]  /*00a0*/  IMAD R7, R0, UR6, R7 ;  /* 0x0000000600077c24 */ /* 0x002fc8000f8e0207 */
[----:B---3--:R-:W-:-:S05]  /*00b0*/  IMAD.WIDE.U32 R2, R7, 0x8, R2 ;  /* 0x0000000807027825 */ /* 0x008fca00078e0002 */
[----:B--2---:R-:W-:Y:S01]  /*00c0*/  STG.E.64 desc[UR4][R2.64], R4 ;  /* 0x0000000402007986 */ /* 0x004fe2000c101b04 */
[----:B------:R-:W-:Y:S05]  /*00d0*/  EXIT ;  /* 0x000000000000794d */ /* 0x000fea0003800000 */
.L_x_0:
[----:B------:R-:W-:-:S00]  /*00e0*/  BRA `(.L_x_0) ;  /* 0xfffffffc00fc7947 */ /* 0x000fc0000383ffff */
[----:B------:R-:W-:-:S00]  /*00f0*/  NOP ;  /* 0x0000000000007918 */ /* 0x000fc00000000000 */
        /* <DEDUP_REMOVED lines=8> */
.L_x_2:


//--------------------- .text._Z15calc_corr_8_bitPdS_S_ --------------------------
	.section	.text._Z15calc_corr_8_bitPdS_S_,"ax",@progbits
	.align	128
        .global         _Z15calc_corr_8_bitPdS_S_
        .type           _Z15calc_corr_8_bitPdS_S_,@function
        .size           _Z15calc_corr_8_bitPdS_S_,(.L_x_3 - _Z15calc_corr_8_bitPdS_S_)
        .other          _Z15calc_corr_8_bitPdS_S_,@"STO_CUDA_ENTRY STV_DEFAULT"
_Z15calc_corr_8_bitPdS_S_:
.text._Z15calc_corr_8_bitPdS_S_:
[----:B------:R-:W-:Y:S01]  /*0000*/  LDC R1, c[0x0][0x37c] ;  /* 0x0000df00ff017b82 */ /* 0x000fe20000000800 */
[----:B------:R-:W0:Y:S07]  /*0010*/  S2R R7, SR_TID.X ;  /* 0x0000000000077919 */ /* 0x000e2e0000002100 */
[----:B------:R-:W1:Y:S01]  /*0020*/  LDC.64 R2, c[0x0][0x380] ;  /* 0x0000e000ff027b82 */ /* 0x000e620000000a00 */
[----:B------:R-:W0:Y:S01]  /*0030*/  LDCU UR6, c[0x0][0x370] ;  /* 0x00006e00ff0677ac */ /* 0x000e220008000800 */
[----:B------:R-:W-:Y:S01]  /*0040*/  HFMA2 R4, -RZ, RZ, 0, 0 ;  /* 0x00000000ff047431 */ /* 0x000fe200000001ff */
[----:B------:R-:W0:Y:S01]  /*0050*/  S2R R0, SR_CTAID.X ;  /* 0x0000000000007919 */ /* 0x000e220000002500 */
[----:B------:R-:W-:Y:S01]  /*0060*/  MOV R5, 0x7ff80000 ;  /* 0x7ff8000000057802 */ /* 0x000fe20000000f00 */
[----:B------:R-:W2:Y:S01]  /*0070*/  LDCU.64 UR4, c[0x0][0x358] ;  /* 0x00006b00ff0477ac */ /* 0x000ea20008000a00 */
[----:B0-----:R-:W-:-:S04]  /*0080*/  IMAD R7, R7, UR6, R0 ;  /* 0x0000000607077c24 */ /* 0x001fc8000f8e0200 */
[----:B-1----:R-:W-:-:S05]  /*0090*/  IMAD.WIDE.U32 R2, R7, 0x8, R2 ;  /* 0x0000000807027825 */ /* 0x002fca00078e0002 */
[----:B--2---:R-:W-:Y:S01]  /*00a0*/  STG.E.64 desc[UR4][R2.64], R4 ;  /* 0x0000000402007986 */ /* 0x004fe2000c101b04 */
[----:B------:R-:W-:Y:S05]  /*00b0*/  EXIT ;  /* 0x000000000000794d */ /* 0x000fea0003800000 */
.L_x_1:
        /* <DEDUP_REMOVED lines=12> */
.L_x_3:


//--------------------- .nv.shared.reserved.0     --------------------------
	.section	.nv.shared.reserved.0,"aw",@nobits
	.weak		__nv_reservedSMEM_offset_0_alias
	.size		__nv_reservedSMEM_offset_0_alias, 0, 64
	.other		__nv_reservedSMEM_offset_0_alias,@"STO_CUDA_RESERVED_SHARED STV_DEFAULT"
__nv_reservedSMEM_offset_0_alias:
	.zero		0
	.zero		64


//--------------------- .nv.constant0._Z16calc_corr_16_bitPdS_S_ --------------------------
	.section	.nv.constant0._Z16calc_corr_16_bitPdS_S_,"a",@progbits
	.sectionflags	@""
	.align	4
.nv.constant0._Z16calc_corr_16_bitPdS_S_:
	.zero		920


//--------------------- .nv.constant0._Z15calc_corr_8_bitPdS_S_ --------------------------
	.section	.nv.constant0._Z15calc_corr_8_bitPdS_S_,"a",@progbits
	.sectionflags	@""
	.align	4
.nv.constant0._Z15calc_corr_8_bitPdS_S_:
	.zero		920


//--------------------- SYMBOLS --------------------------

	.type		.nv.reservedSmem.offset0,@object
	.size		.nv.reservedSmem.offset0,0x4
